//
// Generated by NVIDIA NVVM Compiler
//
// Compiler Build ID: CL-36424714
// Cuda compilation tools, release 13.0, V13.0.88
// Based on NVVM 20.0.0
//

.version 9.0
.target sm_100
.address_size 64

	// .globl	_Z17vectorAddOnDevicePfS_S_i

.visible .entry _Z17vectorAddOnDevicePfS_S_i(
	.param .u64 .ptr .align 1 _Z17vectorAddOnDevicePfS_S_i_param_0,
	.param .u64 .ptr .align 1 _Z17vectorAddOnDevicePfS_S_i_param_1,
	.param .u64 .ptr .align 1 _Z17vectorAddOnDevicePfS_S_i_param_2,
	.param .u32 _Z17vectorAddOnDevicePfS_S_i_param_3
)
{
	.reg .pred 	%p<2>;
	.reg .b32 	%r<6>;
	.reg .b32 	%f<4>;
	.reg .b64 	%rd<11>;

	ld.param.u64 	%rd1, [_Z17vectorAddOnDevicePfS_S_i_param_0];
	ld.param.u64 	%rd2, [_Z17vectorAddOnDevicePfS_S_i_param_1];
	ld.param.u64 	%rd3, [_Z17vectorAddOnDevicePfS_S_i_param_2];
	ld.param.u32 	%r2, [_Z17vectorAddOnDevicePfS_S_i_param_3];
	mov.u32 	%r3, %ctaid.x;
	mov.u32 	%r4, %ntid.x;
	mov.u32 	%r5, %tid.x;
	mad.lo.s32 	%r1, %r3, %r4, %r5;
	setp.ge.s32 	%p1, %r1, %r2;
	@%p1 bra 	$L__BB0_2;
	cvta.to.global.u64 	%rd4, %rd1;
	cvta.to.global.u64 	%rd5, %rd2;
	cvta.to.global.u64 	%rd6, %rd3;
	mul.wide.s32 	%rd7, %r1, 4;
	add.s64 	%rd8, %rd4, %rd7;
	ld.global.f32 	%f1, [%rd8];
	add.s64 	%rd9, %rd5, %rd7;
	ld.global.f32 	%f2, [%rd9];
	add.f32 	%f3, %f1, %f2;
	add.s64 	%rd10, %rd6, %rd7;
	st.global.f32 	[%rd10], %f3;
$L__BB0_2:
	ret;

}


// ===== COMPILED SASS (sm_100) =====

	.target	sm_100

	.elftype	@"ET_EXEC"


//--------------------- .note.nv.tkinfo           --------------------------
	.section	.note.nv.tkinfo,"",@"SHT_NOTE"
	.sectionflags	@"SHF_NOTE_NV_TKINFO"
	.tkinfo
        /*0018*/ 	.word	0x00000002
        /*0030*/ 	.string	""
        /*0030*/ 	.string	"ptxas"
        /*0030*/ 	.string	"Cuda compilation tools, release 13.0, V13.0.88"
        /*0030*/ 	.string	"Build cuda_13.0.r13.0/compiler.36424714_0"
        /*0030*/ 	.string	"-arch sm_100 -m 64 "



//--------------------- .note.nv.cuinfo           --------------------------
	.section	.note.nv.cuinfo,"",@"SHT_NOTE"
	.sectionflags	@"SHF_NOTE_NV_CUINFO"
        /*0018*/ 	.short	0x0002
        /*001a*/ 	.short	0x0064
        /*001c*/ 	.short	0x0082
	.zero		2


//--------------------- .nv.info                  --------------------------
	.section	.nv.info,"",@"SHT_CUDA_INFO"
	.align	4


	//----- nvinfo : EIATTR_REGCOUNT
	.align		4
        /*0000*/ 	.byte	0x04, 0x2f
        /*0002*/ 	.short	(.L_1 - .L_0)
	.align		4
.L_0:
        /*0004*/ 	.word	index@(_Z17vectorAddOnDevicePfS_S_i)
        /*0008*/ 	.word	0x0000000c


	//----- nvinfo : EIATTR_FRAME_SIZE
	.align		4
.L_1:
        /*000c*/ 	.byte	0x04, 0x11
        /*000e*/ 	.short	(.L_3 - .L_2)
	.align		4
.L_2:
        /*0010*/ 	.word	index@(_Z17vectorAddOnDevicePfS_S_i)
        /*0014*/ 	.word	0x00000000


	//----- nvinfo : EIATTR_MIN_STACK_SIZE
	.align		4
.L_3:
        /*0018*/ 	.byte	0x04, 0x12
        /*001a*/ 	.short	(.L_5 - .L_4)
	.align		4
.L_4:
        /*001c*/ 	.word	index@(_Z17vectorAddOnDevicePfS_S_i)
        /*0020*/ 	.word	0x00000000
.L_5:


//--------------------- .nv.compat                --------------------------
	.section	.nv.compat,"",@"SHT_CUDA_COMPAT_INFO"
	.align	4
        /*0000*/ 	.byte	0x02, 0x09, 0x00, 0x00, 0x02, 0x02, 0x01, 0x00, 0x02, 0x05, 0x05, 0x00, 0x03, 0x07, 0x01, 0x01
        /*0010*/ 	.byte	0x02, 0x03, 0x00, 0x00, 0x02, 0x06, 0x01, 0x00, 0x04, 0x0b, 0x08, 0x00, 0x09, 0x00, 0x00, 0x00
        /*0020*/ 	.byte	0x00, 0x00, 0x00, 0x00


//--------------------- .nv.info._Z17vectorAddOnDevicePfS_S_i --------------------------
	.section	.nv.info._Z17vectorAddOnDevicePfS_S_i,"",@"SHT_CUDA_INFO"
	.sectionflags	@""
	.align	4


	//----- nvinfo : EIATTR_CUDA_API_VERSION
	.align		4
        /*0000*/ 	.byte	0x04, 0x37
        /*0002*/ 	.short	(.L_7 - .L_6)
.L_6:
        /*0004*/ 	.word	0x00000082


	//----- nvinfo : EIATTR_KPARAM_INFO
	.align		4
.L_7:
        /*0008*/ 	.byte	0x04, 0x17
        /*000a*/ 	.short	(.L_9 - .L_8)
.L_8:
        /*000c*/ 	.word	0x00000000
        /*0010*/ 	.short	0x0003
        /*0012*/ 	.short	0x0018
        /*0014*/ 	.byte	0x00, 0xf0, 0x11, 0x00


	//----- nvinfo : EIATTR_KPARAM_INFO
	.align		4
.L_9:
        /*0018*/ 	.byte	0x04, 0x17
        /*001a*/ 	.short	(.L_11 - .L_10)
.L_10:
        /*001c*/ 	.word	0x00000000
        /*0020*/ 	.short	0x0002
        /*0022*/ 	.short	0x0010
        /*0024*/ 	.byte	0x00, 0xf5, 0x21, 0x00


	//----- nvinfo : EIATTR_KPARAM_INFO
	.align		4
.L_11:
        /*0028*/ 	.byte	0x04, 0x17
        /*002a*/ 	.short	(.L_13 - .L_12)
.L_12:
        /*002c*/ 	.word	0x00000000
        /*0030*/ 	.short	0x0001
        /*0032*/ 	.short	0x0008
        /*0034*/ 	.byte	0x00, 0xf5, 0x21, 0x00


	//----- nvinfo : EIATTR_KPARAM_INFO
	.align		4
.L_13:
        /*0038*/ 	.byte	0x04, 0x17
        /*003a*/ 	.short	(.L_15 - .L_14)
.L_14:
        /*003c*/ 	.word	0x00000000
        /*0040*/ 	.short	0x0000
        /*0042*/ 	.short	0x0000
        /*0044*/ 	.byte	0x00, 0xf5, 0x21, 0x00


	//----- nvinfo : EIATTR_SPARSE_MMA_MASK
	.align		4
.L_15:
        /*0048*/ 	.byte	0x03, 0x50
        /*004a*/ 	.short	0x0000


	//----- nvinfo : EIATTR_MAXREG_COUNT
	.align		4
        /*004c*/ 	.byte	0x03, 0x1b
        /*004e*/ 	.short	0x00ff


	//----- nvinfo : EIATTR_MERCURY_ISA_VERSION
	.align		4
        /*0050*/ 	.byte	0x03, 0x5f
        /*0052*/ 	.short	0x0101


	//----- nvinfo : EIATTR_VRC_CTA_INIT_COUNT
	.align		4
        /*0054*/ 	.byte	0x02, 0x4a
	.zero		1
	.zero		1


	//----- nvinfo : EIATTR_EXIT_INSTR_OFFSETS
	.align		4
        /*0058*/ 	.byte	0x04, 0x1c
        /*005a*/ 	.short	(.L_17 - .L_16)


	//   ....[0]....
.L_16:
        /*005c*/ 	.word	0x00000070


	//   ....[1]....
        /*0060*/ 	.word	0x00000130


	//----- nvinfo : EIATTR_CBANK_PARAM_SIZE
	.align		4
.L_17:
        /*0064*/ 	.byte	0x03, 0x19
        /*0066*/ 	.short	0x001c


	//----- nvinfo : EIATTR_PARAM_CBANK
	.align		4
        /*0068*/ 	.byte	0x04, 0x0a
        /*006a*/ 	.short	(.L_19 - .L_18)
	.align		4
.L_18:
        /*006c*/ 	.word	index@(.nv.constant0._Z17vectorAddOnDevicePfS_S_i)
        /*0070*/ 	.short	0x0380
        /*0072*/ 	.short	0x001c


	//----- nvinfo : EIATTR_SW_WAR
	.align		4
.L_19:
        /*0074*/ 	.byte	0x04, 0x36
        /*0076*/ 	.short	(.L_21 - .L_20)
.L_20:
        /*0078*/ 	.word	0x00000008
.L_21:


//--------------------- .nv.callgraph             --------------------------
	.section	.nv.callgraph,"",@"SHT_CUDA_CALLGRAPH"
	.align	4
	.sectionentsize	8
	.align		4
        /*0000*/ 	.word	0x00000000
	.align		4
        /*0004*/ 	.word	0xffffffff
	.align		4
        /*0008*/ 	.word	0x00000000
	.align		4
        /*000c*/ 	.word	0xfffffffe
	.align		4
        /*0010*/ 	.word	0x00000000
	.align		4
        /*0014*/ 	.word	0xfffffffd
	.align		4
        /*0018*/ 	.word	0x00000000
	.align		4
        /*001c*/ 	.word	0xfffffffc


//--------------------- .text._Z17vectorAddOnDevicePfS_S_i --------------------------
	.section	.text._Z17vectorAddOnDevicePfS_S_i,"ax",@progbits
	.align	128
        .global         _Z17vectorAddOnDevicePfS_S_i
        .type           _Z17vectorAddOnDevicePfS_S_i,@function
        .size           _Z17vectorAddOnDevicePfS_S_i,(.L_x_1 - _Z17vectorAddOnDevicePfS_S_i)
        .other          _Z17vectorAddOnDevicePfS_S_i,@"STO_CUDA_ENTRY STV_DEFAULT"
_Z17vectorAddOnDevicePfS_S_i:
.text._Z17vectorAddOnDevicePfS_S_i:
[----:B------:R-:W-:Y:S01]  /*0000*/  LDC R1, c[0x0][0x37c] ;  /* 0x0000df00ff017b82 */ /* 0x000fe20000000800 */
[----:B------:R-:W0:Y:S07]  /*0010*/  S2R R0, SR_TID.X ;  /* 0x0000000000007919 */ /* 0x000e2e0000002100 */
[----:B------:R-:W0:Y:S01]  /*0020*/  S2UR UR4, SR_CTAID.X ;  /* 0x00000000000479c3 */ /* 0x000e220000002500 */
[----:B------:R-:W1:Y:S07]  /*0030*/  LDCU UR5, c[0x0][0x398] ;  /* 0x00007300ff0577ac */ /* 0x000e6e0008000800 */
[----:B------:R-:W0:Y:S02]  /*0040*/  LDC R9, c[0x0][0x360] ;  /* 0x0000d800ff097b82 */ /* 0x000e240000000800 */
[----:B0-----:R-:W-:-:S05]  /*0050*/  IMAD R9, R9, UR4, R0 ;  /* 0x0000000409097c24 */ /* 0x001fca000f8e0200 */
[----:B-1----:R-:W-:-:S13]  /*0060*/  ISETP.GE.AND P0, PT, R9, UR5, PT ;  /* 0x0000000509007c0c */ /* 0x002fda000bf06270 */
[----:B------:R-:W-:Y:S05]  /*0070*/  @P0 EXIT ;  /* 0x000000000000094d */ /* 0x000fea0003800000 */
[----:B------:R-:W0:Y:S01]  /*0080*/  LDC.64 R2, c[0x0][0x380] ;  /* 0x0000e000ff027b82 */ /* 0x000e220000000a00 */
[----:B------:R-:W1:Y:S07]  /*0090*/  LDCU.64 UR4, c[0x0][0x358] ;  /* 0x00006b00ff0477ac */ /* 0x000e6e0008000a00 */
[----:B------:R-:W2:Y:S08]  /*00a0*/  LDC.64 R4, c[0x0][0x388] ;  /* 0x0000e200ff047b82 */ /* 0x000eb00000000a00 */
[----:B------:R-:W3:Y:S01]  /*00b0*/  LDC.64 R6, c[0x0][0x390] ;  /* 0x0000e400ff067b82 */ /* 0x000ee20000000a00 */
[----:B0-----:R-:W-:-:S06]  /*00c0*/  IMAD.WIDE R2, R9, 0x4, R2 ;  /* 0x0000000409027825 */ /* 0x001fcc00078e0202 */
[----:B-1----:R-:W4:Y:S01]  /*00d0*/  LDG.E R2, desc[UR4][R2.64] ;  /* 0x0000000402027981 */ /* 0x002f22000c1e1900 */
[----:B--2---:R-:W-:-:S06]  /*00e0*/  IMAD.WIDE R4, R9, 0x4, R4 ;  /* 0x0000000409047825 */ /* 0x004fcc00078e0204 */
[----:B------:R-:W4:Y:S01]  /*00f0*/  LDG.E R5, desc[UR4][R4.64] ;  /* 0x0000000404057981 */ /* 0x000f22000c1e1900 */
[----:B---3--:R-:W-:-:S04]  /*0100*/  IMAD.WIDE R6, R9, 0x4, R6 ;  /* 0x0000000409067825 */ /* 0x008fc800078e0206 */
[----:B----4-:R-:W-:-:S05]  /*0110*/  FADD R9, R2, R5 ;  /* 0x0000000502097221 */ /* 0x010fca0000000000 */
[----:B------:R-:W-:Y:S01]  /*0120*/  STG.E desc[UR4][R6.64], R9 ;  /* 0x0000000906007986 */ /* 0x000fe2000c101904 */
[----:B------:R-:W-:Y:S05]  /*0130*/  EXIT ;  /* 0x000000000000794d */ /* 0x000fea0003800000 */
.L_x_0:
[----:B------:R-:W-:-:S00]  /*0140*/  BRA `(.L_x_0) ;  /* 0xfffffffc00fc7947 */ /* 0x000fc0000383ffff */
[----:B------:R-:W-:-:S00]  /*0150*/  NOP ;  /* 0x0000000000007918 */ /* 0x000fc00000000000 */
        /* <DEDUP_REMOVED lines=10> */
.L_x_1:


//--------------------- .nv.shared.reserved.0     --------------------------
	.section	.nv.shared.reserved.0,"aw",@nobits
	.weak		__nv_reservedSMEM_offset_0_alias
	.size		__nv_reservedSMEM_offset_0_alias, 0, 64
	.other		__nv_reservedSMEM_offset_0_alias,@"STO_CUDA_RESERVED_SHARED STV_DEFAULT"
__nv_reservedSMEM_offset_0_alias:
	.zero		0
	.zero		64


//--------------------- .nv.constant0._Z17vectorAddOnDevicePfS_S_i --------------------------
	.section	.nv.constant0._Z17vectorAddOnDevicePfS_S_i,"a",@progbits
	.sectionflags	@""
	.align	4
.nv.constant0._Z17vectorAddOnDevicePfS_S_i:
	.zero		924


//--------------------- SYMBOLS --------------------------

	.type		.nv.reservedSmem.offset0,@object
	.size		.nv.reservedSmem.offset0,0x4
